//
// Generated by NVIDIA NVVM Compiler
//
// Compiler Build ID: CL-36424714
// Cuda compilation tools, release 13.0, V13.0.88
// Based on NVVM 20.0.0
//

.version 9.0
.target sm_100
.address_size 64

	// .globl	_Z5twicePfmm

.visible .entry _Z5twicePfmm(
	.param .u64 .ptr .align 1 _Z5twicePfmm_param_0,
	.param .u64 _Z5twicePfmm_param_1,
	.param .u64 _Z5twicePfmm_param_2
)
{
	.reg .pred 	%p<2>;
	.reg .b32 	%r<5>;
	.reg .b32 	%f<3>;
	.reg .b64 	%rd<9>;

	ld.param.u64 	%rd2, [_Z5twicePfmm_param_0];
	ld.param.u64 	%rd3, [_Z5twicePfmm_param_1];
	ld.param.u64 	%rd4, [_Z5twicePfmm_param_2];
	mov.u32 	%r1, %ctaid.x;
	mov.u32 	%r2, %ntid.x;
	mov.u32 	%r3, %tid.x;
	mad.lo.s32 	%r4, %r1, %r2, %r3;
	cvt.s64.s32 	%rd1, %r4;
	setp.le.u64 	%p1, %rd4, %rd1;
	@%p1 bra 	$L__BB0_2;
	cvta.to.global.u64 	%rd5, %rd2;
	add.s64 	%rd6, %rd3, %rd1;
	shl.b64 	%rd7, %rd6, 2;
	add.s64 	%rd8, %rd5, %rd7;
	ld.global.f32 	%f1, [%rd8];
	add.f32 	%f2, %f1, %f1;
	st.global.f32 	[%rd8], %f2;
$L__BB0_2:
	ret;

}


// ===== COMPILED SASS (sm_100) =====

	.target	sm_100

	.elftype	@"ET_EXEC"


//--------------------- .note.nv.tkinfo           --------------------------
	.section	.note.nv.tkinfo,"",@"SHT_NOTE"
	.sectionflags	@"SHF_NOTE_NV_TKINFO"
	.tkinfo
        /*0018*/ 	.word	0x00000002
        /*0030*/ 	.string	""
        /*0030*/ 	.string	"ptxas"
        /*0030*/ 	.string	"Cuda compilation tools, release 13.0, V13.0.88"
        /*0030*/ 	.string	"Build cuda_13.0.r13.0/compiler.36424714_0"
        /*0030*/ 	.string	"-arch sm_100 -m 64 "



//--------------------- .note.nv.cuinfo           --------------------------
	.section	.note.nv.cuinfo,"",@"SHT_NOTE"
	.sectionflags	@"SHF_NOTE_NV_CUINFO"
        /*0018*/ 	.short	0x0002
        /*001a*/ 	.short	0x0064
        /*001c*/ 	.short	0x0082
	.zero		2


//--------------------- .nv.info                  --------------------------
	.section	.nv.info,"",@"SHT_CUDA_INFO"
	.align	4


	//----- nvinfo : EIATTR_REGCOUNT
	.align		4
        /*0000*/ 	.byte	0x04, 0x2f
        /*0002*/ 	.short	(.L_1 - .L_0)
	.align		4
.L_0:
        /*0004*/ 	.word	index@(_Z5twicePfmm)
        /*0008*/ 	.word	0x00000008


	//----- nvinfo : EIATTR_FRAME_SIZE
	.align		4
.L_1:
        /*000c*/ 	.byte	0x04, 0x11
        /*000e*/ 	.short	(.L_3 - .L_2)
	.align		4
.L_2:
        /*0010*/ 	.word	index@(_Z5twicePfmm)
        /*0014*/ 	.word	0x00000000


	//----- nvinfo : EIATTR_MIN_STACK_SIZE
	.align		4
.L_3:
        /*0018*/ 	.byte	0x04, 0x12
        /*001a*/ 	.short	(.L_5 - .L_4)
	.align		4
.L_4:
        /*001c*/ 	.word	index@(_Z5twicePfmm)
        /*0020*/ 	.word	0x00000000
.L_5:


//--------------------- .nv.compat                --------------------------
	.section	.nv.compat,"",@"SHT_CUDA_COMPAT_INFO"
	.align	4
        /*0000*/ 	.byte	0x02, 0x09, 0x00, 0x00, 0x02, 0x02, 0x01, 0x00, 0x02, 0x05, 0x05, 0x00, 0x03, 0x07, 0x01, 0x01
        /*0010*/ 	.byte	0x02, 0x03, 0x00, 0x00, 0x02, 0x06, 0x01, 0x00, 0x04, 0x0b, 0x08, 0x00, 0x09, 0x00, 0x00, 0x00
        /*0020*/ 	.byte	0x00, 0x00, 0x00, 0x00


//--------------------- .nv.info._Z5twicePfmm     --------------------------
	.section	.nv.info._Z5twicePfmm,"",@"SHT_CUDA_INFO"
	.sectionflags	@""
	.align	4


	//----- nvinfo : EIATTR_CUDA_API_VERSION
	.align		4
        /*0000*/ 	.byte	0x04, 0x37
        /*0002*/ 	.short	(.L_7 - .L_6)
.L_6:
        /*0004*/ 	.word	0x00000082


	//----- nvinfo : EIATTR_KPARAM_INFO
	.align		4
.L_7:
        /*0008*/ 	.byte	0x04, 0x17
        /*000a*/ 	.short	(.L_9 - .L_8)
.L_8:
        /*000c*/ 	.word	0x00000000
        /*0010*/ 	.short	0x0002
        /*0012*/ 	.short	0x0010
        /*0014*/ 	.byte	0x00, 0xf0, 0x21, 0x00


	//----- nvinfo : EIATTR_KPARAM_INFO
	.align		4
.L_9:
        /*0018*/ 	.byte	0x04, 0x17
        /*001a*/ 	.short	(.L_11 - .L_10)
.L_10:
        /*001c*/ 	.word	0x00000000
        /*0020*/ 	.short	0x0001
        /*0022*/ 	.short	0x0008
        /*0024*/ 	.byte	0x00, 0xf0, 0x21, 0x00


	//----- nvinfo : EIATTR_KPARAM_INFO
	.align		4
.L_11:
        /*0028*/ 	.byte	0x04, 0x17
        /*002a*/ 	.short	(.L_13 - .L_12)
.L_12:
        /*002c*/ 	.word	0x00000000
        /*0030*/ 	.short	0x0000
        /*0032*/ 	.short	0x0000
        /*0034*/ 	.byte	0x00, 0xf5, 0x21, 0x00


	//----- nvinfo : EIATTR_SPARSE_MMA_MASK
	.align		4
.L_13:
        /*0038*/ 	.byte	0x03, 0x50
        /*003a*/ 	.short	0x0000


	//----- nvinfo : EIATTR_MAXREG_COUNT
	.align		4
        /*003c*/ 	.byte	0x03, 0x1b
        /*003e*/ 	.short	0x00ff


	//----- nvinfo : EIATTR_MERCURY_ISA_VERSION
	.align		4
        /*0040*/ 	.byte	0x03, 0x5f
        /*0042*/ 	.short	0x0101


	//----- nvinfo : EIATTR_VRC_CTA_INIT_COUNT
	.align		4
        /*0044*/ 	.byte	0x02, 0x4a
	.zero		1
	.zero		1


	//----- nvinfo : EIATTR_EXIT_INSTR_OFFSETS
	.align		4
        /*0048*/ 	.byte	0x04, 0x1c
        /*004a*/ 	.short	(.L_15 - .L_14)


	//   ....[0]....
.L_14:
        /*004c*/ 	.word	0x00000090


	//   ....[1]....
        /*0050*/ 	.word	0x00000130


	//----- nvinfo : EIATTR_CBANK_PARAM_SIZE
	.align		4
.L_15:
        /*0054*/ 	.byte	0x03, 0x19
        /*0056*/ 	.short	0x0018


	//----- nvinfo : EIATTR_PARAM_CBANK
	.align		4
        /*0058*/ 	.byte	0x04, 0x0a
        /*005a*/ 	.short	(.L_17 - .L_16)
	.align		4
.L_16:
        /*005c*/ 	.word	index@(.nv.constant0._Z5twicePfmm)
        /*0060*/ 	.short	0x0380
        /*0062*/ 	.short	0x0018


	//----- nvinfo : EIATTR_SW_WAR
	.align		4
.L_17:
        /*0064*/ 	.byte	0x04, 0x36
        /*0066*/ 	.short	(.L_19 - .L_18)
.L_18:
        /*0068*/ 	.word	0x00000008
.L_19:


//--------------------- .nv.callgraph             --------------------------
	.section	.nv.callgraph,"",@"SHT_CUDA_CALLGRAPH"
	.align	4
	.sectionentsize	8
	.align		4
        /*0000*/ 	.word	0x00000000
	.align		4
        /*0004*/ 	.word	0xffffffff
	.align		4
        /*0008*/ 	.word	0x00000000
	.align		4
        /*000c*/ 	.word	0xfffffffe
	.align		4
        /*0010*/ 	.word	0x00000000
	.align		4
        /*0014*/ 	.word	0xfffffffd
	.align		4
        /*0018*/ 	.word	0x00000000
	.align		4
        /*001c*/ 	.word	0xfffffffc


//--------------------- .text._Z5twicePfmm        --------------------------
	.section	.text._Z5twicePfmm,"ax",@progbits
	.align	128
        .global         _Z5twicePfmm
        .type           _Z5twicePfmm,@function
        .size           _Z5twicePfmm,(.L_x_1 - _Z5twicePfmm)
        .other          _Z5twicePfmm,@"STO_CUDA_ENTRY STV_DEFAULT"
_Z5twicePfmm:
.text._Z5twicePfmm:
[----:B------:R-:W-:Y:S01]  /*0000*/  LDC R1, c[0x0][0x37c] ;  /* 0x0000df00ff017b82 */ /* 0x000fe20000000800 */
[----:B------:R-:W0:Y:S07]  /*0010*/  S2R R3, SR_TID.X ;  /* 0x0000000000037919 */ /* 0x000e2e0000002100 */
[----:B------:R-:W0:Y:S01]  /*0020*/  S2UR UR4, SR_CTAID.X ;  /* 0x00000000000479c3 */ /* 0x000e220000002500 */
[----:B------:R-:W1:Y:S07]  /*0030*/  LDCU.64 UR6, c[0x0][0x390] ;  /* 0x00007200ff0677ac */ /* 0x000e6e0008000a00 */
[----:B------:R-:W0:Y:S02]  /*0040*/  LDC R0, c[0x0][0x360] ;  /* 0x0000d800ff007b82 */ /* 0x000e240000000800 */
[----:B0-----:R-:W-:-:S05]  /*0050*/  IMAD R0, R0, UR4, R3 ;  /* 0x0000000400007c24 */ /* 0x001fca000f8e0203 */
[----:B-1----:R-:W-:Y:S02]  /*0060*/  ISETP.GE.U32.AND P0, PT, R0, UR6, PT ;  /* 0x0000000600007c0c */ /* 0x002fe4000bf06070 */
[----:B------:R-:W-:-:S04]  /*0070*/  SHF.R.S32.HI R2, RZ, 0x1f, R0 ;  /* 0x0000001fff027819 */ /* 0x000fc80000011400 */
[----:B------:R-:W-:-:S13]  /*0080*/  ISETP.GE.U32.AND.EX P0, PT, R2, UR7, PT, P0 ;  /* 0x0000000702007c0c */ /* 0x000fda000bf06100 */
[----:B------:R-:W-:Y:S05]  /*0090*/  @P0 EXIT ;  /* 0x000000000000094d */ /* 0x000fea0003800000 */
[----:B------:R-:W0:Y:S01]  /*00a0*/  LDCU.128 UR8, c[0x0][0x380] ;  /* 0x00007000ff0877ac */ /* 0x000e220008000c00 */
[----:B------:R-:W1:Y:S01]  /*00b0*/  LDCU.64 UR4, c[0x0][0x358] ;  /* 0x00006b00ff0477ac */ /* 0x000e620008000a00 */
[----:B0-----:R-:W-:-:S04]  /*00c0*/  IADD3 R0, P0, PT, R0, UR10, RZ ;  /* 0x0000000a00007c10 */ /* 0x001fc8000ff1e0ff */
[----:B------:R-:W-:Y:S02]  /*00d0*/  IADD3.X R3, PT, PT, R2, UR11, RZ, P0, !PT ;  /* 0x0000000b02037c10 */ /* 0x000fe400087fe4ff */
[----:B------:R-:W-:-:S04]  /*00e0*/  LEA R2, P0, R0, UR8, 0x2 ;  /* 0x0000000800027c11 */ /* 0x000fc8000f8010ff */
[----:B------:R-:W-:-:S05]  /*00f0*/  LEA.HI.X R3, R0, UR9, R3, 0x2, P0 ;  /* 0x0000000900037c11 */ /* 0x000fca00080f1403 */
[----:B-1----:R-:W2:Y:S02]  /*0100*/  LDG.E R0, desc[UR4][R2.64] ;  /* 0x0000000402007981 */ /* 0x002ea4000c1e1900 */
[----:B--2---:R-:W-:-:S05]  /*0110*/  FADD R5, R0, R0 ;  /* 0x0000000000057221 */ /* 0x004fca0000000000 */
[----:B------:R-:W-:Y:S01]  /*0120*/  STG.E desc[UR4][R2.64], R5 ;  /* 0x0000000502007986 */ /* 0x000fe2000c101904 */
[----:B------:R-:W-:Y:S05]  /*0130*/  EXIT ;  /* 0x000000000000794d */ /* 0x000fea0003800000 */
.L_x_0:
[----:B------:R-:W-:-:S00]  /*0140*/  BRA `(.L_x_0) ;  /* 0xfffffffc00fc7947 */ /* 0x000fc0000383ffff */
[----:B------:R-:W-:-:S00]  /*0150*/  NOP ;  /* 0x0000000000007918 */ /* 0x000fc00000000000 */
        /* <DEDUP_REMOVED lines=10> */
.L_x_1:


//--------------------- .nv.shared.reserved.0     --------------------------
	.section	.nv.shared.reserved.0,"aw",@nobits
	.weak		__nv_reservedSMEM_offset_0_alias
	.size		__nv_reservedSMEM_offset_0_alias, 0, 64
	.other		__nv_reservedSMEM_offset_0_alias,@"STO_CUDA_RESERVED_SHARED STV_DEFAULT"
__nv_reservedSMEM_offset_0_alias:
	.zero		0
	.zero		64


//--------------------- .nv.constant0._Z5twicePfmm --------------------------
	.section	.nv.constant0._Z5twicePfmm,"a",@progbits
	.sectionflags	@""
	.align	4
.nv.constant0._Z5twicePfmm:
	.zero		920


//--------------------- SYMBOLS --------------------------

	.type		.nv.reservedSmem.offset0,@object
	.size		.nv.reservedSmem.offset0,0x4
